//
// Generated by NVIDIA NVVM Compiler
//
// Compiler Build ID: CL-36424714
// Cuda compilation tools, release 13.0, V13.0.88
// Based on NVVM 20.0.0
//

.version 9.0
.target sm_100
.address_size 64

	// .globl	_Z16computeHistogramPiPyiiii

.visible .entry _Z16computeHistogramPiPyiiii(
	.param .u64 .ptr .align 1 _Z16computeHistogramPiPyiiii_param_0,
	.param .u64 .ptr .align 1 _Z16computeHistogramPiPyiiii_param_1,
	.param .u32 _Z16computeHistogramPiPyiiii_param_2,
	.param .u32 _Z16computeHistogramPiPyiiii_param_3,
	.param .u32 _Z16computeHistogramPiPyiiii_param_4,
	.param .u32 _Z16computeHistogramPiPyiiii_param_5
)
{
	.reg .pred 	%p<2>;
	.reg .b32 	%r<12>;
	.reg .b64 	%rd<10>;

	ld.param.u64 	%rd1, [_Z16computeHistogramPiPyiiii_param_0];
	ld.param.u64 	%rd2, [_Z16computeHistogramPiPyiiii_param_1];
	ld.param.u32 	%r3, [_Z16computeHistogramPiPyiiii_param_2];
	ld.param.u32 	%r2, [_Z16computeHistogramPiPyiiii_param_3];
	ld.param.u32 	%r4, [_Z16computeHistogramPiPyiiii_param_4];
	ld.param.u32 	%r5, [_Z16computeHistogramPiPyiiii_param_5];
	mov.u32 	%r6, %ctaid.x;
	mov.u32 	%r7, %ntid.x;
	mov.u32 	%r8, %tid.x;
	mad.lo.s32 	%r9, %r6, %r7, %r8;
	mad.lo.s32 	%r1, %r5, %r4, %r9;
	setp.ge.s32 	%p1, %r1, %r3;
	@%p1 bra 	$L__BB0_2;
	cvta.to.global.u64 	%rd3, %rd1;
	cvta.to.global.u64 	%rd4, %rd2;
	mul.wide.s32 	%rd5, %r1, 4;
	add.s64 	%rd6, %rd3, %rd5;
	ld.global.u32 	%r10, [%rd6];
	sub.s32 	%r11, %r10, %r2;
	mul.wide.s32 	%rd7, %r11, 8;
	add.s64 	%rd8, %rd4, %rd7;
	atom.global.add.u64 	%rd9, [%rd8], 1;
$L__BB0_2:
	ret;

}


// ===== COMPILED SASS (sm_100) =====

	.target	sm_100

	.elftype	@"ET_EXEC"


//--------------------- .note.nv.tkinfo           --------------------------
	.section	.note.nv.tkinfo,"",@"SHT_NOTE"
	.sectionflags	@"SHF_NOTE_NV_TKINFO"
	.tkinfo
        /*0018*/ 	.word	0x00000002
        /*0030*/ 	.string	""
        /*0030*/ 	.string	"ptxas"
        /*0030*/ 	.string	"Cuda compilation tools, release 13.0, V13.0.88"
        /*0030*/ 	.string	"Build cuda_13.0.r13.0/compiler.36424714_0"
        /*0030*/ 	.string	"-arch sm_100 -m 64 "



//--------------------- .note.nv.cuinfo           --------------------------
	.section	.note.nv.cuinfo,"",@"SHT_NOTE"
	.sectionflags	@"SHF_NOTE_NV_CUINFO"
        /*0018*/ 	.short	0x0002
        /*001a*/ 	.short	0x0064
        /*001c*/ 	.short	0x0082
	.zero		2


//--------------------- .nv.info                  --------------------------
	.section	.nv.info,"",@"SHT_CUDA_INFO"
	.align	4


	//----- nvinfo : EIATTR_REGCOUNT
	.align		4
        /*0000*/ 	.byte	0x04, 0x2f
        /*0002*/ 	.short	(.L_1 - .L_0)
	.align		4
.L_0:
        /*0004*/ 	.word	index@(_Z16computeHistogramPiPyiiii)
        /*0008*/ 	.word	0x0000000c


	//----- nvinfo : EIATTR_FRAME_SIZE
	.align		4
.L_1:
        /*000c*/ 	.byte	0x04, 0x11
        /*000e*/ 	.short	(.L_3 - .L_2)
	.align		4
.L_2:
        /*0010*/ 	.word	index@(_Z16computeHistogramPiPyiiii)
        /*0014*/ 	.word	0x00000000


	//----- nvinfo : EIATTR_MIN_STACK_SIZE
	.align		4
.L_3:
        /*0018*/ 	.byte	0x04, 0x12
        /*001a*/ 	.short	(.L_5 - .L_4)
	.align		4
.L_4:
        /*001c*/ 	.word	index@(_Z16computeHistogramPiPyiiii)
        /*0020*/ 	.word	0x00000000
.L_5:


//--------------------- .nv.compat                --------------------------
	.section	.nv.compat,"",@"SHT_CUDA_COMPAT_INFO"
	.align	4
        /*0000*/ 	.byte	0x02, 0x09, 0x00, 0x00, 0x02, 0x02, 0x01, 0x00, 0x02, 0x05, 0x05, 0x00, 0x03, 0x07, 0x01, 0x01
        /*0010*/ 	.byte	0x02, 0x03, 0x00, 0x00, 0x02, 0x06, 0x01, 0x00, 0x04, 0x0b, 0x08, 0x00, 0x09, 0x00, 0x00, 0x00
        /*0020*/ 	.byte	0x00, 0x00, 0x00, 0x00


//--------------------- .nv.info._Z16computeHistogramPiPyiiii --------------------------
	.section	.nv.info._Z16computeHistogramPiPyiiii,"",@"SHT_CUDA_INFO"
	.sectionflags	@""
	.align	4


	//----- nvinfo : EIATTR_CUDA_API_VERSION
	.align		4
        /*0000*/ 	.byte	0x04, 0x37
        /*0002*/ 	.short	(.L_7 - .L_6)
.L_6:
        /*0004*/ 	.word	0x00000082


	//----- nvinfo : EIATTR_KPARAM_INFO
	.align		4
.L_7:
        /*0008*/ 	.byte	0x04, 0x17
        /*000a*/ 	.short	(.L_9 - .L_8)
.L_8:
        /*000c*/ 	.word	0x00000000
        /*0010*/ 	.short	0x0005
        /*0012*/ 	.short	0x001c
        /*0014*/ 	.byte	0x00, 0xf0, 0x11, 0x00


	//----- nvinfo : EIATTR_KPARAM_INFO
	.align		4
.L_9:
        /*0018*/ 	.byte	0x04, 0x17
        /*001a*/ 	.short	(.L_11 - .L_10)
.L_10:
        /*001c*/ 	.word	0x00000000
        /*0020*/ 	.short	0x0004
        /*0022*/ 	.short	0x0018
        /*0024*/ 	.byte	0x00, 0xf0, 0x11, 0x00


	//----- nvinfo : EIATTR_KPARAM_INFO
	.align		4
.L_11:
        /*0028*/ 	.byte	0x04, 0x17
        /*002a*/ 	.short	(.L_13 - .L_12)
.L_12:
        /*002c*/ 	.word	0x00000000
        /*0030*/ 	.short	0x0003
        /*0032*/ 	.short	0x0014
        /*0034*/ 	.byte	0x00, 0xf0, 0x11, 0x00


	//----- nvinfo : EIATTR_KPARAM_INFO
	.align		4
.L_13:
        /*0038*/ 	.byte	0x04, 0x17
        /*003a*/ 	.short	(.L_15 - .L_14)
.L_14:
        /*003c*/ 	.word	0x00000000
        /*0040*/ 	.short	0x0002
        /*0042*/ 	.short	0x0010
        /*0044*/ 	.byte	0x00, 0xf0, 0x11, 0x00


	//----- nvinfo : EIATTR_KPARAM_INFO
	.align		4
.L_15:
        /*0048*/ 	.byte	0x04, 0x17
        /*004a*/ 	.short	(.L_17 - .L_16)
.L_16:
        /*004c*/ 	.word	0x00000000
        /*0050*/ 	.short	0x0001
        /*0052*/ 	.short	0x0008
        /*0054*/ 	.byte	0x00, 0xf5, 0x21, 0x00


	//----- nvinfo : EIATTR_KPARAM_INFO
	.align		4
.L_17:
        /*0058*/ 	.byte	0x04, 0x17
        /*005a*/ 	.short	(.L_19 - .L_18)
.L_18:
        /*005c*/ 	.word	0x00000000
        /*0060*/ 	.short	0x0000
        /*0062*/ 	.short	0x0000
        /*0064*/ 	.byte	0x00, 0xf5, 0x21, 0x00


	//----- nvinfo : EIATTR_SPARSE_MMA_MASK
	.align		4
.L_19:
        /*0068*/ 	.byte	0x03, 0x50
        /*006a*/ 	.short	0x0000


	//----- nvinfo : EIATTR_MAXREG_COUNT
	.align		4
        /*006c*/ 	.byte	0x03, 0x1b
        /*006e*/ 	.short	0x00ff


	//----- nvinfo : EIATTR_MERCURY_ISA_VERSION
	.align		4
        /*0070*/ 	.byte	0x03, 0x5f
        /*0072*/ 	.short	0x0101


	//----- nvinfo : EIATTR_VRC_CTA_INIT_COUNT
	.align		4
        /*0074*/ 	.byte	0x02, 0x4a
	.zero		1
	.zero		1


	//----- nvinfo : EIATTR_EXIT_INSTR_OFFSETS
	.align		4
        /*0078*/ 	.byte	0x04, 0x1c
        /*007a*/ 	.short	(.L_21 - .L_20)


	//   ....[0]....
.L_20:
        /*007c*/ 	.word	0x00000090


	//   ....[1]....
        /*0080*/ 	.word	0x00000150


	//----- nvinfo : EIATTR_CBANK_PARAM_SIZE
	.align		4
.L_21:
        /*0084*/ 	.byte	0x03, 0x19
        /*0086*/ 	.short	0x0020


	//----- nvinfo : EIATTR_PARAM_CBANK
	.align		4
        /*0088*/ 	.byte	0x04, 0x0a
        /*008a*/ 	.short	(.L_23 - .L_22)
	.align		4
.L_22:
        /*008c*/ 	.word	index@(.nv.constant0._Z16computeHistogramPiPyiiii)
        /*0090*/ 	.short	0x0380
        /*0092*/ 	.short	0x0020


	//----- nvinfo : EIATTR_SW_WAR
	.align		4
.L_23:
        /*0094*/ 	.byte	0x04, 0x36
        /*0096*/ 	.short	(.L_25 - .L_24)
.L_24:
        /*0098*/ 	.word	0x00000008
.L_25:


//--------------------- .nv.callgraph             --------------------------
	.section	.nv.callgraph,"",@"SHT_CUDA_CALLGRAPH"
	.align	4
	.sectionentsize	8
	.align		4
        /*0000*/ 	.word	0x00000000
	.align		4
        /*0004*/ 	.word	0xffffffff
	.align		4
        /*0008*/ 	.word	0x00000000
	.align		4
        /*000c*/ 	.word	0xfffffffe
	.align		4
        /*0010*/ 	.word	0x00000000
	.align		4
        /*0014*/ 	.word	0xfffffffd
	.align		4
        /*0018*/ 	.word	0x00000000
	.align		4
        /*001c*/ 	.word	0xfffffffc


//--------------------- .text._Z16computeHistogramPiPyiiii --------------------------
	.section	.text._Z16computeHistogramPiPyiiii,"ax",@progbits
	.align	128
        .global         _Z16computeHistogramPiPyiiii
        .type           _Z16computeHistogramPiPyiiii,@function
        .size           _Z16computeHistogramPiPyiiii,(.L_x_1 - _Z16computeHistogramPiPyiiii)
        .other          _Z16computeHistogramPiPyiiii,@"STO_CUDA_ENTRY STV_DEFAULT"
_Z16computeHistogramPiPyiiii:
.text._Z16computeHistogramPiPyiiii:
[----:B------:R-:W-:Y:S01]  /*0000*/  LDC R1, c[0x0][0x37c] ;  /* 0x0000df00ff017b82 */ /* 0x000fe20000000800 */
[----:B------:R-:W0:Y:S07]  /*0010*/  S2R R3, SR_TID.X ;  /* 0x0000000000037919 */ /* 0x000e2e0000002100 */
[----:B------:R-:W0:Y:S01]  /*0020*/  S2UR UR4, SR_CTAID.X ;  /* 0x00000000000479c3 */ /* 0x000e220000002500 */
[----:B------:R-:W1:Y:S07]  /*0030*/  LDCU UR5, c[0x0][0x390] ;  /* 0x00007200ff0577ac */ /* 0x000e6e0008000800 */
[----:B------:R-:W0:Y:S08]  /*0040*/  LDC R0, c[0x0][0x360] ;  /* 0x0000d800ff007b82 */ /* 0x000e300000000800 */
[----:B------:R-:W2:Y:S01]  /*0050*/  LDC.64 R4, c[0x0][0x398] ;  /* 0x0000e600ff047b82 */ /* 0x000ea20000000a00 */
[----:B0-----:R-:W-:-:S04]  /*0060*/  IMAD R0, R0, UR4, R3 ;  /* 0x0000000400007c24 */ /* 0x001fc8000f8e0203 */
[----:B--2---:R-:W-:-:S05]  /*0070*/  IMAD R5, R5, R4, R0 ;  /* 0x0000000405057224 */ /* 0x004fca00078e0200 */
[----:B-1----:R-:W-:-:S13]  /*0080*/  ISETP.GE.AND P0, PT, R5, UR5, PT ;  /* 0x0000000505007c0c */ /* 0x002fda000bf06270 */
[----:B------:R-:W-:Y:S05]  /*0090*/  @P0 EXIT ;  /* 0x000000000000094d */ /* 0x000fea0003800000 */
[----:B------:R-:W0:Y:S01]  /*00a0*/  LDC.64 R2, c[0x0][0x380] ;  /* 0x0000e000ff027b82 */ /* 0x000e220000000a00 */
[----:B------:R-:W1:Y:S01]  /*00b0*/  LDCU.64 UR4, c[0x0][0x358] ;  /* 0x00006b00ff0477ac */ /* 0x000e620008000a00 */
[----:B------:R-:W2:Y:S01]  /*00c0*/  LDCU UR6, c[0x0][0x394] ;  /* 0x00007280ff0677ac */ /* 0x000ea20008000800 */
[----:B0-----:R-:W-:-:S05]  /*00d0*/  IMAD.WIDE R2, R5, 0x4, R2 ;  /* 0x0000000405027825 */ /* 0x001fca00078e0202 */
[----:B------:R-:W0:Y:S01]  /*00e0*/  LDC.64 R4, c[0x0][0x388] ;  /* 0x0000e200ff047b82 */ /* 0x000e220000000a00 */
[----:B-1----:R-:W2:Y:S01]  /*00f0*/  LDG.E R2, desc[UR4][R2.64] ;  /* 0x0000000402027981 */ /* 0x002ea2000c1e1900 */
[----:B------:R-:W-:Y:S01]  /*0100*/  HFMA2 R6, -RZ, RZ, 0, 5.9604644775390625e-08 ;  /* 0x00000001ff067431 */ /* 0x000fe200000001ff */
[----:B------:R-:W-:Y:S02]  /*0110*/  MOV R7, 0x0 ;  /* 0x0000000000077802 */ /* 0x000fe40000000f00 */
[----:B--2---:R-:W-:-:S05]  /*0120*/  IADD3 R9, PT, PT, R2, -UR6, RZ ;  /* 0x8000000602097c10 */ /* 0x004fca000fffe0ff */
[----:B0-----:R-:W-:-:S05]  /*0130*/  IMAD.WIDE R4, R9, 0x8, R4 ;  /* 0x0000000809047825 */ /* 0x001fca00078e0204 */
[----:B------:R-:W-:Y:S01]  /*0140*/  REDG.E.ADD.64.STRONG.GPU desc[UR4][R4.64], R6 ;  /* 0x000000060400798e */ /* 0x000fe2000c12e504 */
[----:B------:R-:W-:Y:S05]  /*0150*/  EXIT ;  /* 0x000000000000794d */ /* 0x000fea0003800000 */
.L_x_0:
[----:B------:R-:W-:-:S00]  /*0160*/  BRA `(.L_x_0) ;  /* 0xfffffffc00fc7947 */ /* 0x000fc0000383ffff */
[----:B------:R-:W-:-:S00]  /*0170*/  NOP ;  /* 0x0000000000007918 */ /* 0x000fc00000000000 */
        /* <DEDUP_REMOVED lines=8> */
.L_x_1:


//--------------------- .nv.shared.reserved.0     --------------------------
	.section	.nv.shared.reserved.0,"aw",@nobits
	.weak		__nv_reservedSMEM_offset_0_alias
	.size		__nv_reservedSMEM_offset_0_alias, 0, 64
	.other		__nv_reservedSMEM_offset_0_alias,@"STO_CUDA_RESERVED_SHARED STV_DEFAULT"
__nv_reservedSMEM_offset_0_alias:
	.zero		0
	.zero		64


//--------------------- .nv.constant0._Z16computeHistogramPiPyiiii --------------------------
	.section	.nv.constant0._Z16computeHistogramPiPyiiii,"a",@progbits
	.sectionflags	@""
	.align	4
.nv.constant0._Z16computeHistogramPiPyiiii:
	.zero		928


//--------------------- SYMBOLS --------------------------

	.type		.nv.reservedSmem.offset0,@object
	.size		.nv.reservedSmem.offset0,0x4
